//
// Generated by NVIDIA NVVM Compiler
//
// Compiler Build ID: CL-36424714
// Cuda compilation tools, release 13.0, V13.0.88
// Based on NVVM 20.0.0
//

.version 9.0
.target sm_100
.address_size 64

	// .globl	_Z9incrementPimi
.extern .shared .align 16 .b8 buffer[];

.visible .entry _Z9incrementPimi(
	.param .u64 .ptr .align 1 _Z9incrementPimi_param_0,
	.param .u64 _Z9incrementPimi_param_1,
	.param .u32 _Z9incrementPimi_param_2
)
{
	.reg .pred 	%p<4>;
	.reg .b32 	%r<8>;
	.reg .b64 	%rd<7>;

	ld.param.u64 	%rd2, [_Z9incrementPimi_param_0];
	ld.param.u64 	%rd3, [_Z9incrementPimi_param_1];
	ld.param.u32 	%r1, [_Z9incrementPimi_param_2];
	mov.u32 	%r2, %ctaid.x;
	mov.u32 	%r3, %ntid.x;
	mov.u32 	%r4, %tid.x;
	mad.lo.s32 	%r5, %r2, %r3, %r4;
	cvt.u64.u32 	%rd1, %r5;
	setp.le.u64 	%p1, %rd3, %rd1;
	setp.eq.s32 	%p2, %r1, 0;
	or.pred  	%p3, %p1, %p2;
	@%p3 bra 	$L__BB0_2;
	cvta.to.global.u64 	%rd4, %rd2;
	shl.b64 	%rd5, %rd1, 2;
	add.s64 	%rd6, %rd4, %rd5;
	ld.global.u32 	%r6, [%rd6];
	add.s32 	%r7, %r6, %r1;
	st.global.u32 	[%rd6], %r7;
$L__BB0_2:
	ret;

}
	// .globl	_Z10increment2Pimi
.visible .entry _Z10increment2Pimi(
	.param .u64 .ptr .align 1 _Z10increment2Pimi_param_0,
	.param .u64 _Z10increment2Pimi_param_1,
	.param .u32 _Z10increment2Pimi_param_2
)
{
	.reg .pred 	%p<3>;
	.reg .b32 	%r<13>;
	.reg .b64 	%rd<7>;

	ld.param.u64 	%rd3, [_Z10increment2Pimi_param_0];
	ld.param.u64 	%rd4, [_Z10increment2Pimi_param_1];
	ld.param.u32 	%r3, [_Z10increment2Pimi_param_2];
	mov.u32 	%r4, %ctaid.x;
	mov.u32 	%r5, %ntid.x;
	mov.u32 	%r1, %tid.x;
	mad.lo.s32 	%r6, %r4, %r5, %r1;
	cvt.u64.u32 	%rd1, %r6;
	setp.le.u64 	%p1, %rd4, %rd1;
	@%p1 bra 	$L__BB1_4;
	cvta.to.global.u64 	%rd5, %rd3;
	shl.b64 	%rd6, %rd1, 2;
	add.s64 	%rd2, %rd5, %rd6;
	ld.global.u32 	%r7, [%rd2];
	shl.b32 	%r8, %r1, 2;
	mov.u32 	%r9, buffer;
	add.s32 	%r2, %r9, %r8;
	st.shared.u32 	[%r2], %r7;
	bar.sync 	0;
	setp.eq.s32 	%p2, %r3, 0;
	@%p2 bra 	$L__BB1_3;
	ld.shared.u32 	%r10, [%r2];
	add.s32 	%r11, %r10, %r3;
	st.shared.u32 	[%r2], %r11;
$L__BB1_3:
	bar.sync 	0;
	ld.shared.u32 	%r12, [%r2];
	st.global.u32 	[%rd2], %r12;
$L__BB1_4:
	ret;

}


// ===== COMPILED SASS (sm_100) =====

	.target	sm_100

	.elftype	@"ET_EXEC"


//--------------------- .note.nv.tkinfo           --------------------------
	.section	.note.nv.tkinfo,"",@"SHT_NOTE"
	.sectionflags	@"SHF_NOTE_NV_TKINFO"
	.tkinfo
        /*0018*/ 	.word	0x00000002
        /*0030*/ 	.string	""
        /*0030*/ 	.string	"ptxas"
        /*0030*/ 	.string	"Cuda compilation tools, release 13.0, V13.0.88"
        /*0030*/ 	.string	"Build cuda_13.0.r13.0/compiler.36424714_0"
        /*0030*/ 	.string	"-arch sm_100 -m 64 "



//--------------------- .note.nv.cuinfo           --------------------------
	.section	.note.nv.cuinfo,"",@"SHT_NOTE"
	.sectionflags	@"SHF_NOTE_NV_CUINFO"
        /*0018*/ 	.short	0x0002
        /*001a*/ 	.short	0x0064
        /*001c*/ 	.short	0x0082
	.zero		2


//--------------------- .nv.info                  --------------------------
	.section	.nv.info,"",@"SHT_CUDA_INFO"
	.align	4


	//----- nvinfo : EIATTR_REGCOUNT
	.align		4
        /*0000*/ 	.byte	0x04, 0x2f
        /*0002*/ 	.short	(.L_1 - .L_0)
	.align		4
.L_0:
        /*0004*/ 	.word	index@(_Z9incrementPimi)
        /*0008*/ 	.word	0x00000008


	//----- nvinfo : EIATTR_FRAME_SIZE
	.align		4
.L_1:
        /*000c*/ 	.byte	0x04, 0x11
        /*000e*/ 	.short	(.L_3 - .L_2)
	.align		4
.L_2:
        /*0010*/ 	.word	index@(_Z9incrementPimi)
        /*0014*/ 	.word	0x00000000


	//----- nvinfo : EIATTR_REGCOUNT
	.align		4
.L_3:
        /*0018*/ 	.byte	0x04, 0x2f
        /*001a*/ 	.short	(.L_5 - .L_4)
	.align		4
.L_4:
        /*001c*/ 	.word	index@(_Z10increment2Pimi)
        /*0020*/ 	.word	0x0000000a


	//----- nvinfo : EIATTR_FRAME_SIZE
	.align		4
.L_5:
        /*0024*/ 	.byte	0x04, 0x11
        /*0026*/ 	.short	(.L_7 - .L_6)
	.align		4
.L_6:
        /*0028*/ 	.word	index@(_Z10increment2Pimi)
        /*002c*/ 	.word	0x00000000


	//----- nvinfo : EIATTR_MIN_STACK_SIZE
	.align		4
.L_7:
        /*0030*/ 	.byte	0x04, 0x12
        /*0032*/ 	.short	(.L_9 - .L_8)
	.align		4
.L_8:
        /*0034*/ 	.word	index@(_Z10increment2Pimi)
        /*0038*/ 	.word	0x00000000


	//----- nvinfo : EIATTR_MIN_STACK_SIZE
	.align		4
.L_9:
        /*003c*/ 	.byte	0x04, 0x12
        /*003e*/ 	.short	(.L_11 - .L_10)
	.align		4
.L_10:
        /*0040*/ 	.word	index@(_Z9incrementPimi)
        /*0044*/ 	.word	0x00000000
.L_11:


//--------------------- .nv.compat                --------------------------
	.section	.nv.compat,"",@"SHT_CUDA_COMPAT_INFO"
	.align	4
        /*0000*/ 	.byte	0x02, 0x09, 0x00, 0x00, 0x02, 0x02, 0x01, 0x00, 0x02, 0x05, 0x05, 0x00, 0x03, 0x07, 0x01, 0x01
        /*0010*/ 	.byte	0x02, 0x03, 0x00, 0x00, 0x02, 0x06, 0x01, 0x00, 0x04, 0x0b, 0x08, 0x00, 0x09, 0x00, 0x00, 0x00
        /*0020*/ 	.byte	0x00, 0x00, 0x00, 0x00


//--------------------- .nv.info._Z10increment2Pimi --------------------------
	.section	.nv.info._Z10increment2Pimi,"",@"SHT_CUDA_INFO"
	.sectionflags	@""
	.align	4


	//----- nvinfo : EIATTR_CUDA_API_VERSION
	.align		4
        /*0000*/ 	.byte	0x04, 0x37
        /*0002*/ 	.short	(.L_13 - .L_12)
.L_12:
        /*0004*/ 	.word	0x00000082


	//----- nvinfo : EIATTR_KPARAM_INFO
	.align		4
.L_13:
        /*0008*/ 	.byte	0x04, 0x17
        /*000a*/ 	.short	(.L_15 - .L_14)
.L_14:
        /*000c*/ 	.word	0x00000000
        /*0010*/ 	.short	0x0002
        /*0012*/ 	.short	0x0010
        /*0014*/ 	.byte	0x00, 0xf0, 0x11, 0x00


	//----- nvinfo : EIATTR_KPARAM_INFO
	.align		4
.L_15:
        /*0018*/ 	.byte	0x04, 0x17
        /*001a*/ 	.short	(.L_17 - .L_16)
.L_16:
        /*001c*/ 	.word	0x00000000
        /*0020*/ 	.short	0x0001
        /*0022*/ 	.short	0x0008
        /*0024*/ 	.byte	0x00, 0xf0, 0x21, 0x00


	//----- nvinfo : EIATTR_KPARAM_INFO
	.align		4
.L_17:
        /*0028*/ 	.byte	0x04, 0x17
        /*002a*/ 	.short	(.L_19 - .L_18)
.L_18:
        /*002c*/ 	.word	0x00000000
        /*0030*/ 	.short	0x0000
        /*0032*/ 	.short	0x0000
        /*0034*/ 	.byte	0x00, 0xf5, 0x21, 0x00


	//----- nvinfo : EIATTR_SPARSE_MMA_MASK
	.align		4
.L_19:
        /*0038*/ 	.byte	0x03, 0x50
        /*003a*/ 	.short	0x0000


	//----- nvinfo : EIATTR_MAXREG_COUNT
	.align		4
        /*003c*/ 	.byte	0x03, 0x1b
        /*003e*/ 	.short	0x00ff


	//----- nvinfo : EIATTR_NUM_BARRIERS
	.align		4
        /*0040*/ 	.byte	0x02, 0x4c
        /*0042*/ 	.byte	0x01
	.zero		1


	//----- nvinfo : EIATTR_MERCURY_ISA_VERSION
	.align		4
        /*0044*/ 	.byte	0x03, 0x5f
        /*0046*/ 	.short	0x0101


	//----- nvinfo : EIATTR_VRC_CTA_INIT_COUNT
	.align		4
        /*0048*/ 	.byte	0x02, 0x4a
	.zero		1
	.zero		1


	//----- nvinfo : EIATTR_EXIT_INSTR_OFFSETS
	.align		4
        /*004c*/ 	.byte	0x04, 0x1c
        /*004e*/ 	.short	(.L_21 - .L_20)


	//   ....[0]....
.L_20:
        /*0050*/ 	.word	0x00000080


	//   ....[1]....
        /*0054*/ 	.word	0x000001c0


	//----- nvinfo : EIATTR_CBANK_PARAM_SIZE
	.align		4
.L_21:
        /*0058*/ 	.byte	0x03, 0x19
        /*005a*/ 	.short	0x0014


	//----- nvinfo : EIATTR_PARAM_CBANK
	.align		4
        /*005c*/ 	.byte	0x04, 0x0a
        /*005e*/ 	.short	(.L_23 - .L_22)
	.align		4
.L_22:
        /*0060*/ 	.word	index@(.nv.constant0._Z10increment2Pimi)
        /*0064*/ 	.short	0x0380
        /*0066*/ 	.short	0x0014


	//----- nvinfo : EIATTR_SW_WAR
	.align		4
.L_23:
        /*0068*/ 	.byte	0x04, 0x36
        /*006a*/ 	.short	(.L_25 - .L_24)
.L_24:
        /*006c*/ 	.word	0x00000008
.L_25:


//--------------------- .nv.info._Z9incrementPimi --------------------------
	.section	.nv.info._Z9incrementPimi,"",@"SHT_CUDA_INFO"
	.sectionflags	@""
	.align	4


	//----- nvinfo : EIATTR_CUDA_API_VERSION
	.align		4
        /*0000*/ 	.byte	0x04, 0x37
        /*0002*/ 	.short	(.L_27 - .L_26)
.L_26:
        /*0004*/ 	.word	0x00000082


	//----- nvinfo : EIATTR_KPARAM_INFO
	.align		4
.L_27:
        /*0008*/ 	.byte	0x04, 0x17
        /*000a*/ 	.short	(.L_29 - .L_28)
.L_28:
        /*000c*/ 	.word	0x00000000
        /*0010*/ 	.short	0x0002
        /*0012*/ 	.short	0x0010
        /*0014*/ 	.byte	0x00, 0xf0, 0x11, 0x00


	//----- nvinfo : EIATTR_KPARAM_INFO
	.align		4
.L_29:
        /*0018*/ 	.byte	0x04, 0x17
        /*001a*/ 	.short	(.L_31 - .L_30)
.L_30:
        /*001c*/ 	.word	0x00000000
        /*0020*/ 	.short	0x0001
        /*0022*/ 	.short	0x0008
        /*0024*/ 	.byte	0x00, 0xf0, 0x21, 0x00


	//----- nvinfo : EIATTR_KPARAM_INFO
	.align		4
.L_31:
        /*0028*/ 	.byte	0x04, 0x17
        /*002a*/ 	.short	(.L_33 - .L_32)
.L_32:
        /*002c*/ 	.word	0x00000000
        /*0030*/ 	.short	0x0000
        /*0032*/ 	.short	0x0000
        /*0034*/ 	.byte	0x00, 0xf5, 0x21, 0x00


	//----- nvinfo : EIATTR_SPARSE_MMA_MASK
	.align		4
.L_33:
        /*0038*/ 	.byte	0x03, 0x50
        /*003a*/ 	.short	0x0000


	//----- nvinfo : EIATTR_MAXREG_COUNT
	.align		4
        /*003c*/ 	.byte	0x03, 0x1b
        /*003e*/ 	.short	0x00ff


	//----- nvinfo : EIATTR_MERCURY_ISA_VERSION
	.align		4
        /*0040*/ 	.byte	0x03, 0x5f
        /*0042*/ 	.short	0x0101


	//----- nvinfo : EIATTR_VRC_CTA_INIT_COUNT
	.align		4
        /*0044*/ 	.byte	0x02, 0x4a
	.zero		1
	.zero		1


	//----- nvinfo : EIATTR_EXIT_INSTR_OFFSETS
	.align		4
        /*0048*/ 	.byte	0x04, 0x1c
        /*004a*/ 	.short	(.L_35 - .L_34)


	//   ....[0]....
.L_34:
        /*004c*/ 	.word	0x000000a0


	//   ....[1]....
        /*0050*/ 	.word	0x00000120


	//----- nvinfo : EIATTR_CBANK_PARAM_SIZE
	.align		4
.L_35:
        /*0054*/ 	.byte	0x03, 0x19
        /*0056*/ 	.short	0x0014


	//----- nvinfo : EIATTR_PARAM_CBANK
	.align		4
        /*0058*/ 	.byte	0x04, 0x0a
        /*005a*/ 	.short	(.L_37 - .L_36)
	.align		4
.L_36:
        /*005c*/ 	.word	index@(.nv.constant0._Z9incrementPimi)
        /*0060*/ 	.short	0x0380
        /*0062*/ 	.short	0x0014


	//----- nvinfo : EIATTR_SW_WAR
	.align		4
.L_37:
        /*0064*/ 	.byte	0x04, 0x36
        /*0066*/ 	.short	(.L_39 - .L_38)
.L_38:
        /*0068*/ 	.word	0x00000008
.L_39:


//--------------------- .nv.callgraph             --------------------------
	.section	.nv.callgraph,"",@"SHT_CUDA_CALLGRAPH"
	.align	4
	.sectionentsize	8
	.align		4
        /*0000*/ 	.word	0x00000000
	.align		4
        /*0004*/ 	.word	0xffffffff
	.align		4
        /*0008*/ 	.word	0x00000000
	.align		4
        /*000c*/ 	.word	0xfffffffe
	.align		4
        /*0010*/ 	.word	0x00000000
	.align		4
        /*0014*/ 	.word	0xfffffffd
	.align		4
        /*0018*/ 	.word	0x00000000
	.align		4
        /*001c*/ 	.word	0xfffffffc


//--------------------- .text._Z10increment2Pimi  --------------------------
	.section	.text._Z10increment2Pimi,"ax",@progbits
	.align	128
        .global         _Z10increment2Pimi
        .type           _Z10increment2Pimi,@function
        .size           _Z10increment2Pimi,(.L_x_2 - _Z10increment2Pimi)
        .other          _Z10increment2Pimi,@"STO_CUDA_ENTRY STV_DEFAULT"
_Z10increment2Pimi:
.text._Z10increment2Pimi:
[----:B------:R-:W-:Y:S01]  /*0000*/  LDC R1, c[0x0][0x37c] ;  /* 0x0000df00ff017b82 */ /* 0x000fe20000000800 */
[----:B------:R-:W0:Y:S07]  /*0010*/  S2R R5, SR_TID.X ;  /* 0x0000000000057919 */ /* 0x000e2e0000002100 */
[----:B------:R-:W0:Y:S01]  /*0020*/  S2UR UR4, SR_CTAID.X ;  /* 0x00000000000479c3 */ /* 0x000e220000002500 */
[----:B------:R-:W1:Y:S07]  /*0030*/  LDCU.64 UR6, c[0x0][0x388] ;  /* 0x00007100ff0677ac */ /* 0x000e6e0008000a00 */
[----:B------:R-:W0:Y:S02]  /*0040*/  LDC R0, c[0x0][0x360] ;  /* 0x0000d800ff007b82 */ /* 0x000e240000000800 */
[----:B0-----:R-:W-:-:S05]  /*0050*/  IMAD R0, R0, UR4, R5 ;  /* 0x0000000400007c24 */ /* 0x001fca000f8e0205 */
[----:B-1----:R-:W-:-:S04]  /*0060*/  ISETP.GE.U32.AND P0, PT, R0, UR6, PT ;  /* 0x0000000600007c0c */ /* 0x002fc8000bf06070 */
[----:B------:R-:W-:-:S13]  /*0070*/  ISETP.GE.U32.AND.EX P0, PT, RZ, UR7, PT, P0 ;  /* 0x00000007ff007c0c */ /* 0x000fda000bf06100 */
[----:B------:R-:W-:Y:S05]  /*0080*/  @P0 EXIT ;  /* 0x000000000000094d */ /* 0x000fea0003800000 */
[----:B------:R-:W0:Y:S01]  /*0090*/  LDCU.64 UR4, c[0x0][0x380] ;  /* 0x00007000ff0477ac */ /* 0x000e220008000a00 */
[----:B------:R-:W1:Y:S01]  /*00a0*/  LDCU.64 UR6, c[0x0][0x358] ;  /* 0x00006b00ff0677ac */ /* 0x000e620008000a00 */
[----:B------:R-:W2:Y:S01]  /*00b0*/  LDCU UR8, c[0x0][0x390] ;  /* 0x00007200ff0877ac */ /* 0x000ea20008000800 */
[----:B0-----:R-:W-:-:S04]  /*00c0*/  LEA R2, P0, R0, UR4, 0x2 ;  /* 0x0000000400027c11 */ /* 0x001fc8000f8010ff */
[----:B------:R-:W-:-:S05]  /*00d0*/  LEA.HI.X R3, R0, UR5, RZ, 0x2, P0 ;  /* 0x0000000500037c11 */ /* 0x000fca00080f14ff */
[----:B-1----:R-:W3:Y:S01]  /*00e0*/  LDG.E R0, desc[UR6][R2.64] ;  /* 0x0000000602007981 */ /* 0x002ee2000c1e1900 */
[----:B------:R-:W0:Y:S01]  /*00f0*/  S2UR UR5, SR_CgaCtaId ;  /* 0x00000000000579c3 */ /* 0x000e220000008800 */
[----:B------:R-:W-:Y:S01]  /*0100*/  UMOV UR4, 0x400 ;  /* 0x0000040000047882 */ /* 0x000fe20000000000 */
[----:B--2---:R-:W-:Y:S01]  /*0110*/  ISETP.NE.AND P0, PT, RZ, UR8, PT ;  /* 0x00000008ff007c0c */ /* 0x004fe2000bf05270 */
[----:B0-----:R-:W-:-:S06]  /*0120*/  ULEA UR4, UR5, UR4, 0x18 ;  /* 0x0000000405047291 */ /* 0x001fcc000f8ec0ff */
[----:B------:R-:W-:-:S05]  /*0130*/  LEA R5, R5, UR4, 0x2 ;  /* 0x0000000405057c11 */ /* 0x000fca000f8e10ff */
[----:B---3--:R-:W-:Y:S01]  /*0140*/  STS [R5], R0 ;  /* 0x0000000005007388 */ /* 0x008fe20000000800 */
[----:B------:R-:W-:Y:S06]  /*0150*/  BAR.SYNC.DEFER_BLOCKING 0x0 ;  /* 0x0000000000007b1d */ /* 0x000fec0000010000 */
[----:B------:R-:W0:Y:S02]  /*0160*/  @P0 LDS R4, [R5] ;  /* 0x0000000005040984 */ /* 0x000e240000000800 */
[----:B0-----:R-:W-:-:S05]  /*0170*/  @P0 VIADD R4, R4, UR8 ;  /* 0x0000000804040c36 */ /* 0x001fca0008000000 */
[----:B------:R-:W-:Y:S01]  /*0180*/  @P0 STS [R5], R4 ;  /* 0x0000000405000388 */ /* 0x000fe20000000800 */
[----:B------:R-:W-:Y:S06]  /*0190*/  BAR.SYNC.DEFER_BLOCKING 0x0 ;  /* 0x0000000000007b1d */ /* 0x000fec0000010000 */
[----:B------:R-:W0:Y:S04]  /*01a0*/  LDS R7, [R5] ;  /* 0x0000000005077984 */ /* 0x000e280000000800 */
[----:B0-----:R-:W-:Y:S01]  /*01b0*/  STG.E desc[UR6][R2.64], R7 ;  /* 0x0000000702007986 */ /* 0x001fe2000c101906 */
[----:B------:R-:W-:Y:S05]  /*01c0*/  EXIT ;  /* 0x000000000000794d */ /* 0x000fea0003800000 */
.L_x_0:
[----:B------:R-:W-:-:S00]  /*01d0*/  BRA `(.L_x_0) ;  /* 0xfffffffc00fc7947 */ /* 0x000fc0000383ffff */
[----:B------:R-:W-:-:S00]  /*01e0*/  NOP ;  /* 0x0000000000007918 */ /* 0x000fc00000000000 */
        /* <DEDUP_REMOVED lines=9> */
.L_x_2:


//--------------------- .text._Z9incrementPimi    --------------------------
	.section	.text._Z9incrementPimi,"ax",@progbits
	.align	128
        .global         _Z9incrementPimi
        .type           _Z9incrementPimi,@function
        .size           _Z9incrementPimi,(.L_x_3 - _Z9incrementPimi)
        .other          _Z9incrementPimi,@"STO_CUDA_ENTRY STV_DEFAULT"
_Z9incrementPimi:
.text._Z9incrementPimi:
[----:B------:R-:W-:Y:S01]  /*0000*/  LDC R1, c[0x0][0x37c] ;  /* 0x0000df00ff017b82 */ /* 0x000fe20000000800 */
[----:B------:R-:W0:Y:S07]  /*0010*/  S2R R3, SR_TID.X ;  /* 0x0000000000037919 */ /* 0x000e2e0000002100 */
[----:B------:R-:W0:Y:S01]  /*0020*/  S2UR UR4, SR_CTAID.X ;  /* 0x00000000000479c3 */ /* 0x000e220000002500 */
[----:B------:R-:W1:Y:S01]  /*0030*/  LDCU UR6, c[0x0][0x390] ;  /* 0x00007200ff0677ac */ /* 0x000e620008000800 */
[----:B------:R-:W2:Y:S06]  /*0040*/  LDCU.64 UR8, c[0x0][0x388] ;  /* 0x00007100ff0877ac */ /* 0x000eac0008000a00 */
[----:B------:R-:W0:Y:S01]  /*0050*/  LDC R0, c[0x0][0x360] ;  /* 0x0000d800ff007b82 */ /* 0x000e220000000800 */
[----:B-1----:R-:W-:Y:S01]  /*0060*/  ISETP.NE.AND P0, PT, RZ, UR6, PT ;  /* 0x00000006ff007c0c */ /* 0x002fe2000bf05270 */
[----:B0-----:R-:W-:-:S05]  /*0070*/  IMAD R0, R0, UR4, R3 ;  /* 0x0000000400007c24 */ /* 0x001fca000f8e0203 */
[----:B--2---:R-:W-:-:S04]  /*0080*/  ISETP.GE.U32.AND P1, PT, R0, UR8, PT ;  /* 0x0000000800007c0c */ /* 0x004fc8000bf26070 */
[----:B------:R-:W-:-:S13]  /*0090*/  ISETP.GE.U32.OR.EX P0, PT, RZ, UR9, !P0, P1 ;  /* 0x00000009ff007c0c */ /* 0x000fda000c706510 */
[----:B------:R-:W-:Y:S05]  /*00a0*/  @P0 EXIT ;  /* 0x000000000000094d */ /* 0x000fea0003800000 */
[----:B------:R-:W0:Y:S01]  /*00b0*/  LDCU.64 UR8, c[0x0][0x380] ;  /* 0x00007000ff0877ac */ /* 0x000e220008000a00 */
[----:B------:R-:W1:Y:S01]  /*00c0*/  LDCU.64 UR4, c[0x0][0x358] ;  /* 0x00006b00ff0477ac */ /* 0x000e620008000a00 */
[----:B0-----:R-:W-:-:S04]  /*00d0*/  LEA R2, P0, R0, UR8, 0x2 ;  /* 0x0000000800027c11 */ /* 0x001fc8000f8010ff */
[----:B------:R-:W-:-:S05]  /*00e0*/  LEA.HI.X R3, R0, UR9, RZ, 0x2, P0 ;  /* 0x0000000900037c11 */ /* 0x000fca00080f14ff */
[----:B-1----:R-:W2:Y:S02]  /*00f0*/  LDG.E R0, desc[UR4][R2.64] ;  /* 0x0000000402007981 */ /* 0x002ea4000c1e1900 */
[----:B--2---:R-:W-:-:S05]  /*0100*/  VIADD R5, R0, UR6 ;  /* 0x0000000600057c36 */ /* 0x004fca0008000000 */
[----:B------:R-:W-:Y:S01]  /*0110*/  STG.E desc[UR4][R2.64], R5 ;  /* 0x0000000502007986 */ /* 0x000fe2000c101904 */
[----:B------:R-:W-:Y:S05]  /*0120*/  EXIT ;  /* 0x000000000000794d */ /* 0x000fea0003800000 */
.L_x_1:
        /* <DEDUP_REMOVED lines=13> */
.L_x_3:


//--------------------- .nv.shared._Z10increment2Pimi --------------------------
	.section	.nv.shared._Z10increment2Pimi,"aw",@nobits
	.sectionflags	@""
	.align	16
	.zero		1024


//--------------------- .nv.shared.reserved.0     --------------------------
	.section	.nv.shared.reserved.0,"aw",@nobits
	.weak		__nv_reservedSMEM_offset_0_alias
	.size		__nv_reservedSMEM_offset_0_alias, 0, 64
	.other		__nv_reservedSMEM_offset_0_alias,@"STO_CUDA_RESERVED_SHARED STV_DEFAULT"
__nv_reservedSMEM_offset_0_alias:
	.zero		0
	.zero		64


//--------------------- .nv.shared._Z9incrementPimi --------------------------
	.section	.nv.shared._Z9incrementPimi,"aw",@nobits
	.sectionflags	@""
	.align	16
	.zero		1024


//--------------------- .nv.constant0._Z10increment2Pimi --------------------------
	.section	.nv.constant0._Z10increment2Pimi,"a",@progbits
	.sectionflags	@""
	.align	4
.nv.constant0._Z10increment2Pimi:
	.zero		916


//--------------------- .nv.constant0._Z9incrementPimi --------------------------
	.section	.nv.constant0._Z9incrementPimi,"a",@progbits
	.sectionflags	@""
	.align	4
.nv.constant0._Z9incrementPimi:
	.zero		916


//--------------------- SYMBOLS --------------------------

	.type		.nv.reservedSmem.offset0,@object
	.size		.nv.reservedSmem.offset0,0x4
	.type		.nv.reservedSmem.cap,@object
	.size		.nv.reservedSmem.cap,0x4
